//
// Generated by NVIDIA NVVM Compiler
//
// Compiler Build ID: CL-36424714
// Cuda compilation tools, release 13.0, V13.0.88
// Based on NVVM 20.0.0
//

.version 9.0
.target sm_100
.address_size 64

	// .globl	_Z20access_offset_kerneli

.visible .entry _Z20access_offset_kerneli(
	.param .u32 _Z20access_offset_kerneli_param_0
)
{


	ret;

}


// ===== COMPILED SASS (sm_100) =====

	.target	sm_100

	.elftype	@"ET_EXEC"


//--------------------- .note.nv.tkinfo           --------------------------
	.section	.note.nv.tkinfo,"",@"SHT_NOTE"
	.sectionflags	@"SHF_NOTE_NV_TKINFO"
	.tkinfo
        /*0018*/ 	.word	0x00000002
        /*0030*/ 	.string	""
        /*0030*/ 	.string	"ptxas"
        /*0030*/ 	.string	"Cuda compilation tools, release 13.0, V13.0.88"
        /*0030*/ 	.string	"Build cuda_13.0.r13.0/compiler.36424714_0"
        /*0030*/ 	.string	"-arch sm_100 -m 64 "



//--------------------- .note.nv.cuinfo           --------------------------
	.section	.note.nv.cuinfo,"",@"SHT_NOTE"
	.sectionflags	@"SHF_NOTE_NV_CUINFO"
        /*0018*/ 	.short	0x0002
        /*001a*/ 	.short	0x0064
        /*001c*/ 	.short	0x0082
	.zero		2


//--------------------- .nv.info                  --------------------------
	.section	.nv.info,"",@"SHT_CUDA_INFO"
	.align	4


	//----- nvinfo : EIATTR_REGCOUNT
	.align		4
        /*0000*/ 	.byte	0x04, 0x2f
        /*0002*/ 	.short	(.L_1 - .L_0)
	.align		4
.L_0:
        /*0004*/ 	.word	index@(_Z20access_offset_kerneli)
        /*0008*/ 	.word	0x00000004


	//----- nvinfo : EIATTR_FRAME_SIZE
	.align		4
.L_1:
        /*000c*/ 	.byte	0x04, 0x11
        /*000e*/ 	.short	(.L_3 - .L_2)
	.align		4
.L_2:
        /*0010*/ 	.word	index@(_Z20access_offset_kerneli)
        /*0014*/ 	.word	0x00000000


	//----- nvinfo : EIATTR_MIN_STACK_SIZE
	.align		4
.L_3:
        /*0018*/ 	.byte	0x04, 0x12
        /*001a*/ 	.short	(.L_5 - .L_4)
	.align		4
.L_4:
        /*001c*/ 	.word	index@(_Z20access_offset_kerneli)
        /*0020*/ 	.word	0x00000000
.L_5:


//--------------------- .nv.compat                --------------------------
	.section	.nv.compat,"",@"SHT_CUDA_COMPAT_INFO"
	.align	4
        /*0000*/ 	.byte	0x02, 0x09, 0x00, 0x00, 0x02, 0x02, 0x01, 0x00, 0x02, 0x05, 0x05, 0x00, 0x03, 0x07, 0x01, 0x01
        /*0010*/ 	.byte	0x02, 0x03, 0x00, 0x00, 0x02, 0x06, 0x01, 0x00, 0x04, 0x0b, 0x08, 0x00, 0x09, 0x00, 0x00, 0x00
        /*0020*/ 	.byte	0x00, 0x00, 0x00, 0x00


//--------------------- .nv.info._Z20access_offset_kerneli --------------------------
	.section	.nv.info._Z20access_offset_kerneli,"",@"SHT_CUDA_INFO"
	.sectionflags	@""
	.align	4


	//----- nvinfo : EIATTR_CUDA_API_VERSION
	.align		4
        /*0000*/ 	.byte	0x04, 0x37
        /*0002*/ 	.short	(.L_7 - .L_6)
.L_6:
        /*0004*/ 	.word	0x00000082


	//----- nvinfo : EIATTR_KPARAM_INFO
	.align		4
.L_7:
        /*0008*/ 	.byte	0x04, 0x17
        /*000a*/ 	.short	(.L_9 - .L_8)
.L_8:
        /*000c*/ 	.word	0x00000000
        /*0010*/ 	.short	0x0000
        /*0012*/ 	.short	0x0000
        /*0014*/ 	.byte	0x00, 0xf0, 0x11, 0x00


	//----- nvinfo : EIATTR_SPARSE_MMA_MASK
	.align		4
.L_9:
        /*0018*/ 	.byte	0x03, 0x50
        /*001a*/ 	.short	0x0000


	//----- nvinfo : EIATTR_MAXREG_COUNT
	.align		4
        /*001c*/ 	.byte	0x03, 0x1b
        /*001e*/ 	.short	0x00ff


	//----- nvinfo : EIATTR_MERCURY_ISA_VERSION
	.align		4
        /*0020*/ 	.byte	0x03, 0x5f
        /*0022*/ 	.short	0x0101


	//----- nvinfo : EIATTR_VRC_CTA_INIT_COUNT
	.align		4
        /*0024*/ 	.byte	0x02, 0x4a
	.zero		1
	.zero		1


	//----- nvinfo : EIATTR_EXIT_INSTR_OFFSETS
	.align		4
        /*0028*/ 	.byte	0x04, 0x1c
        /*002a*/ 	.short	(.L_11 - .L_10)


	//   ....[0]....
.L_10:
        /*002c*/ 	.word	0x00000010


	//----- nvinfo : EIATTR_CBANK_PARAM_SIZE
	.align		4
.L_11:
        /*0030*/ 	.byte	0x03, 0x19
        /*0032*/ 	.short	0x0004


	//----- nvinfo : EIATTR_PARAM_CBANK
	.align		4
        /*0034*/ 	.byte	0x04, 0x0a
        /*0036*/ 	.short	(.L_13 - .L_12)
	.align		4
.L_12:
        /*0038*/ 	.word	index@(.nv.constant0._Z20access_offset_kerneli)
        /*003c*/ 	.short	0x0380
        /*003e*/ 	.short	0x0004


	//----- nvinfo : EIATTR_SW_WAR
	.align		4
.L_13:
        /*0040*/ 	.byte	0x04, 0x36
        /*0042*/ 	.short	(.L_15 - .L_14)
.L_14:
        /*0044*/ 	.word	0x00000008
.L_15:


//--------------------- .nv.callgraph             --------------------------
	.section	.nv.callgraph,"",@"SHT_CUDA_CALLGRAPH"
	.align	4
	.sectionentsize	8
	.align		4
        /*0000*/ 	.word	0x00000000
	.align		4
        /*0004*/ 	.word	0xffffffff
	.align		4
        /*0008*/ 	.word	0x00000000
	.align		4
        /*000c*/ 	.word	0xfffffffe
	.align		4
        /*0010*/ 	.word	0x00000000
	.align		4
        /*0014*/ 	.word	0xfffffffd
	.align		4
        /*0018*/ 	.word	0x00000000
	.align		4
        /*001c*/ 	.word	0xfffffffc


//--------------------- .text._Z20access_offset_kerneli --------------------------
	.section	.text._Z20access_offset_kerneli,"ax",@progbits
	.align	128
        .global         _Z20access_offset_kerneli
        .type           _Z20access_offset_kerneli,@function
        .size           _Z20access_offset_kerneli,(.L_x_1 - _Z20access_offset_kerneli)
        .other          _Z20access_offset_kerneli,@"STO_CUDA_ENTRY STV_DEFAULT"
_Z20access_offset_kerneli:
.text._Z20access_offset_kerneli:
[----:B------:R-:W-:Y:S01]  /*0000*/  LDC R1, c[0x0][0x37c] ;  /* 0x0000df00ff017b82 */ /* 0x000fe20000000800 */
[----:B------:R-:W-:Y:S05]  /*0010*/  EXIT ;  /* 0x000000000000794d */ /* 0x000fea0003800000 */
.L_x_0:
[----:B------:R-:W-:-:S00]  /*0020*/  BRA `(.L_x_0) ;  /* 0xfffffffc00fc7947 */ /* 0x000fc0000383ffff */
[----:B------:R-:W-:-:S00]  /*0030*/  NOP ;  /* 0x0000000000007918 */ /* 0x000fc00000000000 */
        /* <DEDUP_REMOVED lines=12> */
.L_x_1:


//--------------------- .nv.shared.reserved.0     --------------------------
	.section	.nv.shared.reserved.0,"aw",@nobits
	.weak		__nv_reservedSMEM_offset_0_alias
	.size		__nv_reservedSMEM_offset_0_alias, 0, 64
	.other		__nv_reservedSMEM_offset_0_alias,@"STO_CUDA_RESERVED_SHARED STV_DEFAULT"
__nv_reservedSMEM_offset_0_alias:
	.zero		0
	.zero		64


//--------------------- .nv.constant0._Z20access_offset_kerneli --------------------------
	.section	.nv.constant0._Z20access_offset_kerneli,"a",@progbits
	.sectionflags	@""
	.align	4
.nv.constant0._Z20access_offset_kerneli:
	.zero		900


//--------------------- SYMBOLS --------------------------

	.type		.nv.reservedSmem.offset0,@object
	.size		.nv.reservedSmem.offset0,0x4
